	.headerflags	@"EF_CUDA_TEXMODE_UNIFIED EF_CUDA_64BIT_ADDRESS EF_CUDA_ACCELERATORS EF_CUDA_SM90 EF_CUDA_VIRTUAL_SM(EF_CUDA_SM90)"
	.elftype	@"ET_EXEC"


//--------------------- .nv.info                  --------------------------
	.section	.nv.info,"",@"SHT_CUDA_INFO"
	.align	4


	//----- nvinfo : EIATTR_REGCOUNT
	.align		4
        /*0000*/ 	.byte	0x04, 0x2f
        /*0002*/ 	.short	(.L_1 - .L_0)
	.align		4
.L_0:
        /*0004*/ 	.word	index@(triton_poi_fused_add_convolution_relu_sub_threshold_backward_16)
        /*0008*/ 	.word	0x00000012


	//----- nvinfo : EIATTR_MIN_STACK_SIZE
	.align		4
.L_1:
        /*000c*/ 	.byte	0x04, 0x12
        /*000e*/ 	.short	(.L_3 - .L_2)
	.align		4
.L_2:
        /*0010*/ 	.word	index@(triton_poi_fused_add_convolution_relu_sub_threshold_backward_16)
        /*0014*/ 	.word	0x00000000


	//----- nvinfo : EIATTR_FRAME_SIZE
	.align		4
.L_3:
        /*0018*/ 	.byte	0x04, 0x11
        /*001a*/ 	.short	(.L_5 - .L_4)
	.align		4
.L_4:
        /*001c*/ 	.word	index@(triton_poi_fused_add_convolution_relu_sub_threshold_backward_16)
        /*0020*/ 	.word	0x00000000


	//----- nvinfo : EIATTR_MIN_STACK_SIZE
	.align		4
.L_5:
        /*0024*/ 	.byte	0x04, 0x12
        /*0026*/ 	.short	(.L_7 - .L_6)
	.align		4
.L_6:
        /*0028*/ 	.word	index@(triton_poi_fused_add_convolution_relu_sub_threshold_backward_16)
        /*002c*/ 	.word	0x00000000
.L_7:


//--------------------- .nv.info.triton_poi_fused_add_convolution_relu_sub_threshold_backward_16 --------------------------
	.section	.nv.info.triton_poi_fused_add_convolution_relu_sub_threshold_backward_16,"",@"SHT_CUDA_INFO"
	.sectionflags	@""
	.align	4


	//----- nvinfo : EIATTR_CUDA_API_VERSION
	.align		4
        /*0000*/ 	.byte	0x04, 0x37
        /*0002*/ 	.short	(.L_9 - .L_8)
.L_8:
        /*0004*/ 	.word	0x0000007c


	//----- nvinfo : EIATTR_KPARAM_INFO
	.align		4
.L_9:
        /*0008*/ 	.byte	0x04, 0x17
        /*000a*/ 	.short	(.L_11 - .L_10)
.L_10:
        /*000c*/ 	.word	0x00000000
        /*0010*/ 	.short	0x0005
        /*0012*/ 	.short	0x0028
        /*0014*/ 	.byte	0x00, 0xf0, 0x11, 0x00


	//----- nvinfo : EIATTR_KPARAM_INFO
	.align		4
.L_11:
        /*0018*/ 	.byte	0x04, 0x17
        /*001a*/ 	.short	(.L_13 - .L_12)
.L_12:
        /*001c*/ 	.word	0x00000000
        /*0020*/ 	.short	0x0004
        /*0022*/ 	.short	0x0020
        /*0024*/ 	.byte	0x00, 0xf4, 0x21, 0x00


	//----- nvinfo : EIATTR_KPARAM_INFO
	.align		4
.L_13:
        /*0028*/ 	.byte	0x04, 0x17
        /*002a*/ 	.short	(.L_15 - .L_14)
.L_14:
        /*002c*/ 	.word	0x00000000
        /*0030*/ 	.short	0x0003
        /*0032*/ 	.short	0x0018
        /*0034*/ 	.byte	0x00, 0xf4, 0x21, 0x00


	//----- nvinfo : EIATTR_KPARAM_INFO
	.align		4
.L_15:
        /*0038*/ 	.byte	0x04, 0x17
        /*003a*/ 	.short	(.L_17 - .L_16)
.L_16:
        /*003c*/ 	.word	0x00000000
        /*0040*/ 	.short	0x0002
        /*0042*/ 	.short	0x0010
        /*0044*/ 	.byte	0x00, 0xf4, 0x21, 0x00


	//----- nvinfo : EIATTR_KPARAM_INFO
	.align		4
.L_17:
        /*0048*/ 	.byte	0x04, 0x17
        /*004a*/ 	.short	(.L_19 - .L_18)
.L_18:
        /*004c*/ 	.word	0x00000000
        /*0050*/ 	.short	0x0001
        /*0052*/ 	.short	0x0008
        /*0054*/ 	.byte	0x00, 0xf4, 0x21, 0x00


	//----- nvinfo : EIATTR_KPARAM_INFO
	.align		4
.L_19:
        /*0058*/ 	.byte	0x04, 0x17
        /*005a*/ 	.short	(.L_21 - .L_20)
.L_20:
        /*005c*/ 	.word	0x00000000
        /*0060*/ 	.short	0x0000
        /*0062*/ 	.short	0x0000
        /*0064*/ 	.byte	0x00, 0xf4, 0x21, 0x00


	//----- nvinfo : EIATTR_SPARSE_MMA_MASK
	.align		4
.L_21:
        /*0068*/ 	.byte	0x03, 0x50
        /*006a*/ 	.short	0x0000


	//----- nvinfo : EIATTR_MAXREG_COUNT
	.align		4
        /*006c*/ 	.byte	0x03, 0x1b
        /*006e*/ 	.short	0x00ff


	//----- nvinfo : EIATTR_EXIT_INSTR_OFFSETS
	.align		4
        /*0070*/ 	.byte	0x04, 0x1c
        /*0072*/ 	.short	(.L_23 - .L_22)


	//   ....[0]....
.L_22:
        /*0074*/ 	.word	0x00000210


	//----- nvinfo : EIATTR_REQNTID
	.align		4
.L_23:
        /*0078*/ 	.byte	0x04, 0x10
        /*007a*/ 	.short	(.L_25 - .L_24)
.L_24:
        /*007c*/ 	.word	0x00000080
        /*0080*/ 	.word	0x00000001
        /*0084*/ 	.word	0x00000001


	//----- nvinfo : EIATTR_CBANK_PARAM_SIZE
	.align		4
.L_25:
        /*0088*/ 	.byte	0x03, 0x19
        /*008a*/ 	.short	0x002c


	//----- nvinfo : EIATTR_PARAM_CBANK
	.align		4
        /*008c*/ 	.byte	0x04, 0x0a
        /*008e*/ 	.short	(.L_27 - .L_26)
	.align		4
.L_26:
        /*0090*/ 	.word	index@(.nv.constant0.triton_poi_fused_add_convolution_relu_sub_threshold_backward_16)
        /*0094*/ 	.short	0x0210
        /*0096*/ 	.short	0x002c


	//----- nvinfo : EIATTR_SW_WAR
	.align		4
.L_27:
        /*0098*/ 	.byte	0x04, 0x36
        /*009a*/ 	.short	(.L_29 - .L_28)
.L_28:
        /*009c*/ 	.word	0x00000008
.L_29:


//--------------------- .nv.callgraph             --------------------------
	.section	.nv.callgraph,"",@"SHT_CUDA_CALLGRAPH"
	.align	4
	.sectionentsize	8
	.align		4
        /*0000*/ 	.word	0x00000000
	.align		4
        /*0004*/ 	.word	0xffffffff
	.align		4
        /*0008*/ 	.word	0x00000000
	.align		4
        /*000c*/ 	.word	0xfffffffe
	.align		4
        /*0010*/ 	.word	0x00000000
	.align		4
        /*0014*/ 	.word	0xfffffffd
	.align		4
        /*0018*/ 	.word	0x00000000
	.align		4
        /*001c*/ 	.word	0xfffffffc


//--------------------- .text.triton_poi_fused_add_convolution_relu_sub_threshold_backward_16 --------------------------
	.section	.text.triton_poi_fused_add_convolution_relu_sub_threshold_backward_16,"ax",@progbits
	.align	128
        .global         triton_poi_fused_add_convolution_relu_sub_threshold_backward_16
        .type           triton_poi_fused_add_convolution_relu_sub_threshold_backward_16,@function
        .size           triton_poi_fused_add_convolution_relu_sub_threshold_backward_16,(.L_x_1 - triton_poi_fused_add_convolution_relu_sub_threshold_backward_16)
        .other          triton_poi_fused_add_convolution_relu_sub_threshold_backward_16,@"STO_CUDA_ENTRY STV_DEFAULT"
triton_poi_fused_add_convolution_relu_sub_threshold_backward_16:
.text.triton_poi_fused_add_convolution_relu_sub_threshold_backward_16:
[----:B------:R-:W-:Y:S01]  /*0000*/  LDC R1, c[0x0][0x28] ;  /* 0x00000a00ff017b82 */ /* 0x000fe20000000800 */
[----:B------:R-:W1:Y:S07]  /*0010*/  S2R R0, SR_TID.X ;  /* 0x0000000000007919 */ /* 0x000e6e0000002100 */
[----:B------:R-:W2:Y:S01]  /*0020*/  LDC.64 R2, c[0x0][0x210] ;  /* 0x00008400ff027b82 */ /* 0x000ea20000000a00 */
[----:B------:R-:W-:Y:S01]  /*0030*/  ULDC.64 UR4, c[0x0][0x208] ;  /* 0x0000820000047ab9 */ /* 0x000fe20000000a00 */
[----:B------:R-:W-:Y:S01]  /*0040*/  ULDC.64 UR6, c[0x0][0x230] ;  /* 0x00008c0000067ab9 */ /* 0x000fe20000000a00 */
[----:B------:R-:W3:Y:S05]  /*0050*/  S2R R13, SR_CTAID.X ;  /* 0x00000000000d7919 */ /* 0x000eea0000002500 */
[----:B------:R-:W4:Y:S08]  /*0060*/  LDC.64 R4, c[0x0][0x218] ;  /* 0x00008600ff047b82 */ /* 0x000f300000000a00 */
[----:B------:R-:W5:Y:S01]  /*0070*/  LDC.64 R10, c[0x0][0x228] ;  /* 0x00008a00ff0a7b82 */ /* 0x000f620000000a00 */
[----:B-1----:R-:W-:-:S02]  /*0080*/  LOP3.LUT R0, R0, 0x7f, RZ, 0xc0, !PT ;  /* 0x0000007f00007812 */ /* 0x002fc400078ec0ff */
[----:B---3--:R-:W-:-:S03]  /*0090*/  SHF.R.S32.HI R6, RZ, 0x18, R13 ;  /* 0x00000018ff067819 */ /* 0x008fc6000001140d */
[----:B------:R-:W-:Y:S01]  /*00a0*/  IMAD R13, R13, 0x80, R0 ;  /* 0x000000800d0d7824 */ /* 0x000fe200078e0200 */
[----:B------:R-:W-:-:S03]  /*00b0*/  SGXT R0, R6, 0x1 ;  /* 0x000000010600781a */ /* 0x000fc60000000200 */
[----:B--2---:R-:W-:Y:S01]  /*00c0*/  IMAD.WIDE R2, R13, 0x4, R2 ;  /* 0x000000040d027825 */ /* 0x004fe200078e0202 */
[----:B------:R-:W1:Y:S01]  /*00d0*/  LDC.64 R6, c[0x0][0x220] ;  /* 0x00008800ff067b82 */ /* 0x000e620000000a00 */
[----:B------:R-:W-:-:S04]  /*00e0*/  LEA.HI R0, R0, R13, RZ, 0x7 ;  /* 0x0000000d00007211 */ /* 0x000fc800078f38ff */
[----:B------:R-:W2:Y:S01]  /*00f0*/  LDG.E R2, desc[UR4][R2.64] ;  /* 0x0000000402027981 */ /* 0x000ea2000c1e1900 */
[----:B------:R-:W-:-:S05]  /*0100*/  LOP3.LUT R0, R0, 0xffffff80, RZ, 0xc0, !PT ;  /* 0xffffff8000007812 */ /* 0x000fca00078ec0ff */
[----:B------:R-:W-:-:S04]  /*0110*/  IMAD.IADD R9, R13, 0x1, -R0 ;  /* 0x000000010d097824 */ /* 0x000fc800078e0a00 */
[----:B----4-:R-:W-:-:S06]  /*0120*/  IMAD.WIDE R4, R9, 0x4, R4 ;  /* 0x0000000409047825 */ /* 0x010fcc00078e0204 */
[----:B------:R-:W2:Y:S04]  /*0130*/  LDG.E.EL R5, desc[UR4][R4.64] ;  /* 0x0000000404057981 */ /* 0x000ea8000c2e1900 */
[----:B-1----:R-:W3:Y:S01]  /*0140*/  LDG.E R6, desc[UR4][R6.64] ;  /* 0x0000000406067981 */ /* 0x002ee2000c1e1900 */
[----:B------:R-:W-:Y:S01]  /*0150*/  IADD3 R8, P1, R13, UR6, RZ ;  /* 0x000000060d087c10 */ /* 0x000fe2000ff3e0ff */
[----:B--2---:R-:W-:-:S04]  /*0160*/  FADD R9, R2, R5 ;  /* 0x0000000502097221 */ /* 0x004fc80000000000 */
[----:B---3--:R-:W-:Y:S01]  /*0170*/  FADD R0, -R6, R9 ;  /* 0x0000000906007221 */ /* 0x008fe20000000100 */
[----:B------:R-:W-:-:S04]  /*0180*/  FSETP.GEU.AND P0, PT, R9, R6, PT ;  /* 0x000000060900720b */ /* 0x000fc80003f0e000 */
[----:B------:R-:W-:Y:S01]  /*0190*/  FSEL R9, R0, RZ, P0 ;  /* 0x000000ff00097208 */ /* 0x000fe20000000000 */
[----:B-----5:R-:W-:-:S03]  /*01a0*/  IMAD.WIDE R2, R13, 0x4, R10 ;  /* 0x000000040d027825 */ /* 0x020fc600078e020a */
[----:B------:R-:W-:Y:S01]  /*01b0*/  FSETP.GTU.AND P0, PT, R9, RZ, PT ;  /* 0x000000ff0900720b */ /* 0x000fe20003f0c000 */
[----:B------:R-:W-:Y:S01]  /*01c0*/  FADD R15, R6, R9 ;  /* 0x00000009060f7221 */ /* 0x000fe20000000000 */
[----:B------:R-:W-:Y:S02]  /*01d0*/  LEA.HI.X.SX32 R9, R13, UR7, 0x1, P1 ;  /* 0x000000070d097c11 */ /* 0x000fe400088f0eff */
[----:B------:R-:W-:Y:S02]  /*01e0*/  SEL R5, RZ, 0x1, P0 ;  /* 0x00000001ff057807 */ /* 0x000fe40000000000 */
[----:B------:R-:W-:Y:S04]  /*01f0*/  STG.E desc[UR4][R2.64], R15 ;  /* 0x0000000f02007986 */ /* 0x000fe8000c101904 */
[----:B------:R-:W-:Y:S01]  /*0200*/  STG.E.U8 desc[UR4][R8.64], R5 ;  /* 0x0000000508007986 */ /* 0x000fe2000c101104 */
[----:B------:R-:W-:Y:S05]  /*0210*/  EXIT ;  /* 0x000000000000794d */ /* 0x000fea0003800000 */
.L_x_0:
[----:B------:R-:W-:-:S00]  /*0220*/  BRA `(.L_x_0) ;  /* 0xfffffffc00fc7947 */ /* 0x000fc0000383ffff */
[----:B------:R-:W-:-:S00]  /*0230*/  NOP ;  /* 0x0000000000007918 */ /* 0x000fc00000000000 */
        /* <DEDUP_REMOVED lines=12> */
.L_x_1:


//--------------------- .nv.constant0.triton_poi_fused_add_convolution_relu_sub_threshold_backward_16 --------------------------
	.section	.nv.constant0.triton_poi_fused_add_convolution_relu_sub_threshold_backward_16,"a",@progbits
	.sectionflags	@""
	.align	4
.nv.constant0.triton_poi_fused_add_convolution_relu_sub_threshold_backward_16:
	.zero		572
